	.headerflags	@"EF_CUDA_TEXMODE_UNIFIED EF_CUDA_64BIT_ADDRESS EF_CUDA_ACCELERATORS EF_CUDA_SM90 EF_CUDA_VIRTUAL_SM(EF_CUDA_SM90)"
	.elftype	@"ET_EXEC"


//--------------------- .nv.info                  --------------------------
	.section	.nv.info,"",@"SHT_CUDA_INFO"
	.align	4


	//----- nvinfo : EIATTR_REGCOUNT
	.align		4
        /*0000*/ 	.byte	0x04, 0x2f
        /*0002*/ 	.short	(.L_1 - .L_0)
	.align		4
.L_0:
        /*0004*/ 	.word	index@(triton_poi_fused_convolution_div_relu_sub_15)
        /*0008*/ 	.word	0x00000020


	//----- nvinfo : EIATTR_MIN_STACK_SIZE
	.align		4
.L_1:
        /*000c*/ 	.byte	0x04, 0x12
        /*000e*/ 	.short	(.L_3 - .L_2)
	.align		4
.L_2:
        /*0010*/ 	.word	index@(triton_poi_fused_convolution_div_relu_sub_15)
        /*0014*/ 	.word	0x00000000


	//----- nvinfo : EIATTR_FRAME_SIZE
	.align		4
.L_3:
        /*0018*/ 	.byte	0x04, 0x11
        /*001a*/ 	.short	(.L_5 - .L_4)
	.align		4
.L_4:
        /*001c*/ 	.word	index@(triton_poi_fused_convolution_div_relu_sub_15)
        /*0020*/ 	.word	0x00000000


	//----- nvinfo : EIATTR_MIN_STACK_SIZE
	.align		4
.L_5:
        /*0024*/ 	.byte	0x04, 0x12
        /*0026*/ 	.short	(.L_7 - .L_6)
	.align		4
.L_6:
        /*0028*/ 	.word	index@(triton_poi_fused_convolution_div_relu_sub_15)
        /*002c*/ 	.word	0x00000000
.L_7:


//--------------------- .nv.info.triton_poi_fused_convolution_div_relu_sub_15 --------------------------
	.section	.nv.info.triton_poi_fused_convolution_div_relu_sub_15,"",@"SHT_CUDA_INFO"
	.sectionflags	@""
	.align	4


	//----- nvinfo : EIATTR_CUDA_API_VERSION
	.align		4
        /*0000*/ 	.byte	0x04, 0x37
        /*0002*/ 	.short	(.L_9 - .L_8)
.L_8:
        /*0004*/ 	.word	0x0000007c


	//----- nvinfo : EIATTR_KPARAM_INFO
	.align		4
.L_9:
        /*0008*/ 	.byte	0x04, 0x17
        /*000a*/ 	.short	(.L_11 - .L_10)
.L_10:
        /*000c*/ 	.word	0x00000000
        /*0010*/ 	.short	0x0004
        /*0012*/ 	.short	0x001c
        /*0014*/ 	.byte	0x00, 0xf0, 0x11, 0x00


	//----- nvinfo : EIATTR_KPARAM_INFO
	.align		4
.L_11:
        /*0018*/ 	.byte	0x04, 0x17
        /*001a*/ 	.short	(.L_13 - .L_12)
.L_12:
        /*001c*/ 	.word	0x00000000
        /*0020*/ 	.short	0x0003
        /*0022*/ 	.short	0x0018
        /*0024*/ 	.byte	0x00, 0xf0, 0x11, 0x00


	//----- nvinfo : EIATTR_KPARAM_INFO
	.align		4
.L_13:
        /*0028*/ 	.byte	0x04, 0x17
        /*002a*/ 	.short	(.L_15 - .L_14)
.L_14:
        /*002c*/ 	.word	0x00000000
        /*0030*/ 	.short	0x0002
        /*0032*/ 	.short	0x0010
        /*0034*/ 	.byte	0x00, 0xf4, 0x21, 0x00


	//----- nvinfo : EIATTR_KPARAM_INFO
	.align		4
.L_15:
        /*0038*/ 	.byte	0x04, 0x17
        /*003a*/ 	.short	(.L_17 - .L_16)
.L_16:
        /*003c*/ 	.word	0x00000000
        /*0040*/ 	.short	0x0001
        /*0042*/ 	.short	0x0008
        /*0044*/ 	.byte	0x00, 0xf4, 0x21, 0x00


	//----- nvinfo : EIATTR_KPARAM_INFO
	.align		4
.L_17:
        /*0048*/ 	.byte	0x04, 0x17
        /*004a*/ 	.short	(.L_19 - .L_18)
.L_18:
        /*004c*/ 	.word	0x00000000
        /*0050*/ 	.short	0x0000
        /*0052*/ 	.short	0x0000
        /*0054*/ 	.byte	0x00, 0xf4, 0x21, 0x00


	//----- nvinfo : EIATTR_SPARSE_MMA_MASK
	.align		4
.L_19:
        /*0058*/ 	.byte	0x03, 0x50
        /*005a*/ 	.short	0x0000


	//----- nvinfo : EIATTR_MAXREG_COUNT
	.align		4
        /*005c*/ 	.byte	0x03, 0x1b
        /*005e*/ 	.short	0x00ff


	//----- nvinfo : EIATTR_EXIT_INSTR_OFFSETS
	.align		4
        /*0060*/ 	.byte	0x04, 0x1c
        /*0062*/ 	.short	(.L_21 - .L_20)


	//   ....[0]....
.L_20:
        /*0064*/ 	.word	0x00000d00


	//   ....[1]....
        /*0068*/ 	.word	0x00000d20


	//----- nvinfo : EIATTR_REQNTID
	.align		4
.L_21:
        /*006c*/ 	.byte	0x04, 0x10
        /*006e*/ 	.short	(.L_23 - .L_22)
.L_22:
        /*0070*/ 	.word	0x00000100
        /*0074*/ 	.word	0x00000001
        /*0078*/ 	.word	0x00000001


	//----- nvinfo : EIATTR_CBANK_PARAM_SIZE
	.align		4
.L_23:
        /*007c*/ 	.byte	0x03, 0x19
        /*007e*/ 	.short	0x0020


	//----- nvinfo : EIATTR_PARAM_CBANK
	.align		4
        /*0080*/ 	.byte	0x04, 0x0a
        /*0082*/ 	.short	(.L_25 - .L_24)
	.align		4
.L_24:
        /*0084*/ 	.word	index@(.nv.constant0.triton_poi_fused_convolution_div_relu_sub_15)
        /*0088*/ 	.short	0x0210
        /*008a*/ 	.short	0x0020


	//----- nvinfo : EIATTR_SW_WAR
	.align		4
.L_25:
        /*008c*/ 	.byte	0x04, 0x36
        /*008e*/ 	.short	(.L_27 - .L_26)
.L_26:
        /*0090*/ 	.word	0x00000008
.L_27:


//--------------------- .nv.callgraph             --------------------------
	.section	.nv.callgraph,"",@"SHT_CUDA_CALLGRAPH"
	.align	4
	.sectionentsize	8
	.align		4
        /*0000*/ 	.word	0x00000000
	.align		4
        /*0004*/ 	.word	0xffffffff
	.align		4
        /*0008*/ 	.word	0x00000000
	.align		4
        /*000c*/ 	.word	0xfffffffe
	.align		4
        /*0010*/ 	.word	0x00000000
	.align		4
        /*0014*/ 	.word	0xfffffffd
	.align		4
        /*0018*/ 	.word	0x00000000
	.align		4
        /*001c*/ 	.word	0xfffffffc


//--------------------- .text.triton_poi_fused_convolution_div_relu_sub_15 --------------------------
	.section	.text.triton_poi_fused_convolution_div_relu_sub_15,"ax",@progbits
	.sectionflags	@"SHF_BARRIERS=1"
	.align	128
        .global         triton_poi_fused_convolution_div_relu_sub_15
        .type           triton_poi_fused_convolution_div_relu_sub_15,@function
        .size           triton_poi_fused_convolution_div_relu_sub_15,(.L_x_1 - triton_poi_fused_convolution_div_relu_sub_15)
        .other          triton_poi_fused_convolution_div_relu_sub_15,@"STO_CUDA_ENTRY STV_DEFAULT"
triton_poi_fused_convolution_div_relu_sub_15:
.text.triton_poi_fused_convolution_div_relu_sub_15:
[----:B------:R-:W0:Y:S01]  /*0000*/  LDC R1, c[0x0][0x28] ;  /* 0x00000a00ff017b82 */ /* 0x000e220000000800 */
[----:B------:R-:W1:Y:S07]  /*0010*/  S2R R3, SR_TID.X ;  /* 0x0000000000037919 */ /* 0x000e6e0000002100 */
[----:B------:R-:W2:Y:S01]  /*0020*/  LDC.64 R22, c[0x0][0x210] ;  /* 0x00008400ff167b82 */ /* 0x000ea20000000a00 */
[----:B------:R-:W-:Y:S01]  /*0030*/  CS2R R6, SRZ ;  /* 0x0000000000067805 */ /* 0x000fe2000001ff00 */
[----:B------:R-:W-:Y:S01]  /*0040*/  ULDC.64 UR6, c[0x0][0x208] ;  /* 0x0000820000067ab9 */ /* 0x000fe20000000a00 */
[----:B------:R-:W3:Y:S01]  /*0050*/  S2R R20, SR_CTAID.Y ;  /* 0x0000000000147919 */ /* 0x000ee20000002600 */
[----:B------:R-:W4:Y:S04]  /*0060*/  S2R R21, SR_CTAID.X ;  /* 0x0000000000157919 */ /* 0x000f280000002500 */
[----:B------:R-:W5:Y:S01]  /*0070*/  S2UR UR5, SR_CgaCtaId ;  /* 0x00000000000579c3 */ /* 0x000f620000008800 */
[----:B-1----:R-:W-:Y:S01]  /*0080*/  IMAD.SHL.U32 R2, R3, 0x4, RZ ;  /* 0x0000000403027824 */ /* 0x002fe200078e00ff */
[----:B------:R-:W-:-:S04]  /*0090*/  SHF.R.U32.HI R26, RZ, 0x6, R3 ;  /* 0x00000006ff1a7819 */ /* 0x000fc80000011603 */
[----:B------:R-:W-:Y:S02]  /*00a0*/  LOP3.LUT R5, R2, 0xfc, RZ, 0xc0, !PT ;  /* 0x000000fc02057812 */ /* 0x000fe400078ec0ff */
[----:B------:R-:W-:Y:S01]  /*00b0*/  SGXT.U32 R26, R26, 0x2 ;  /* 0x000000021a1a781a */ /* 0x000fe20000000000 */
[----:B----4-:R-:W-:Y:S01]  /*00c0*/  IMAD.SHL.U32 R21, R21, 0x10, RZ ;  /* 0x0000001015157824 */ /* 0x010fe200078e00ff */
[----:B---3--:R-:W-:-:S04]  /*00d0*/  PRMT R5, R5, 0x6540, R20 ;  /* 0x0000654005057816 */ /* 0x008fc80000000014 */
[----:B------:R-:W-:Y:S02]  /*00e0*/  SHF.R.S32.HI R0, RZ, 0x1f, R5 ;  /* 0x0000001fff007819 */ /* 0x000fe40000011405 */
[----:B------:R-:W-:Y:S02]  /*00f0*/  LOP3.LUT R17, R21, R26, RZ, 0xfc, !PT ;  /* 0x0000001a15117212 */ /* 0x000fe400078efcff */
[----:B------:R-:W-:Y:S02]  /*0100*/  LEA.HI R0, R0, R5, RZ, 0x6 ;  /* 0x0000000500007211 */ /* 0x000fe400078f30ff */
[----:B------:R-:W-:-:S03]  /*0110*/  ISETP.GE.AND P0, PT, R5, 0x100, PT ;  /* 0x000001000500780c */ /* 0x000fc60003f06270 */
[C---:B------:R-:W-:Y:S01]  /*0120*/  IMAD.SHL.U32 R4, R0.reuse, 0x40000, RZ ;  /* 0x0004000000047824 */ /* 0x040fe200078e00ff */
[----:B------:R-:W-:-:S04]  /*0130*/  LOP3.LUT R0, R0, 0xffffffc0, RZ, 0xc0, !PT ;  /* 0xffffffc000007812 */ /* 0x000fc800078ec0ff */
[----:B------:R-:W-:-:S04]  /*0140*/  LOP3.LUT R4, R4, 0xff000000, RZ, 0xc0, !PT ;  /* 0xff00000004047812 */ /* 0x000fc800078ec0ff */
[----:B------:R-:W-:Y:S02]  /*0150*/  IADD3 R0, R4, R5, -R0 ;  /* 0x0000000504007210 */ /* 0x000fe40007ffe800 */
[----:B------:R-:W-:-:S03]  /*0160*/  CS2R R4, SRZ ;  /* 0x0000000000047805 */ /* 0x000fc6000001ff00 */
[----:B------:R-:W-:Y:S02]  /*0170*/  IMAD R17, R17, 0x40, R0 ;  /* 0x0000004011117824 */ /* 0x000fe400078e0200 */
[----:B------:R-:W-:Y:S01]  /*0180*/  IMAD.SHL.U32 R0, R3, 0x40, RZ ;  /* 0x0000004003007824 */ /* 0x000fe200078e00ff */
[----:B------:R-:W-:Y:S01]  /*0190*/  UMOV UR4, 0x400 ;  /* 0x0000040000047882 */ /* 0x000fe20000000000 */
[C---:B--2---:R-:W-:Y:S01]  /*01a0*/  IMAD.WIDE R12, R17.reuse, 0x4, R22 ;  /* 0x00000004110c7825 */ /* 0x044fe200078e0216 */
[----:B-----5:R-:W-:Y:S02]  /*01b0*/  UPRMT UR4, UR5, 0x654, UR4 ;  /* 0x0000065405047896 */ /* 0x020fe40008000004 */
[----:B------:R-:W-:Y:S02]  /*01c0*/  LOP3.LUT R15, R0, 0xfc0, RZ, 0xc0, !PT ;  /* 0x00000fc0000f7812 */ /* 0x000fe400078ec0ff */
[----:B------:R1:W2:Y:S01]  /*01d0*/  @!P0 LDG.E.EL.128 R4, desc[UR6][R12.64] ;  /* 0x000000060c048981 */ /* 0x0002a2000c2e1d00 */
[----:B------:R-:W-:Y:S01]  /*01e0*/  VIADD R19, R17, 0x100 ;  /* 0x0000010011137836 */ /* 0x000fe20000000000 */
[----:B------:R-:W-:-:S02]  /*01f0*/  LOP3.LUT R0, R15, 0x10, RZ, 0xfc, !PT ;  /* 0x000000100f007812 */ /* 0x000fc400078efcff */
[----:B------:R-:W-:Y:S02]  /*0200*/  CS2R R8, SRZ ;  /* 0x0000000000087805 */ /* 0x000fe4000001ff00 */
[C---:B------:R-:W-:Y:S02]  /*0210*/  LOP3.LUT R14, R15.reuse, 0x20, RZ, 0xfc, !PT ;  /* 0x000000200f0e7812 */ /* 0x040fe400078efcff */
[----:B------:R-:W-:Y:S02]  /*0220*/  CS2R R10, SRZ ;  /* 0x00000000000a7805 */ /* 0x000fe4000001ff00 */
[----:B------:R-:W-:Y:S01]  /*0230*/  LOP3.LUT R26, R15, R26, RZ, 0xfc, !PT ;  /* 0x0000001a0f1a7212 */ /* 0x000fe200078efcff */
[----:B------:R-:W-:Y:S01]  /*0240*/  IMAD.WIDE R18, R19, 0x4, R22 ;  /* 0x0000000413127825 */ /* 0x000fe200078e0216 */
[C---:B------:R-:W-:Y:S02]  /*0250*/  LEA.HI R27, R15.reuse, UR4, RZ, 0x1e ;  /* 0x000000040f1b7c11 */ /* 0x040fe4000f8ff0ff */
[----:B-1----:R-:W-:-:S02]  /*0260*/  LOP3.LUT R12, R15, 0x30, RZ, 0xfc, !PT ;  /* 0x000000300f0c7812 */ /* 0x002fc400078efcff */
[----:B------:R-:W-:Y:S01]  /*0270*/  LEA.HI R13, R0, UR4, RZ, 0x1e ;  /* 0x00000004000d7c11 */ /* 0x000fe2000f8ff0ff */
[C---:B------:R-:W-:Y:S01]  /*0280*/  VIADD R25, R17.reuse, 0x200 ;  /* 0x0000020011197836 */ /* 0x040fe20000000000 */
[----:B------:R-:W-:Y:S01]  /*0290*/  LEA.HI R29, R14, UR4, RZ, 0x1e ;  /* 0x000000040e1d7c11 */ /* 0x000fe2000f8ff0ff */
[----:B------:R-:W-:Y:S01]  /*02a0*/  IMAD R27, R26, 0x4, R27 ;  /* 0x000000041a1b7824 */ /* 0x000fe200078e021b */
[----:B------:R-:W-:Y:S01]  /*02b0*/  LEA.HI R15, R12, UR4, RZ, 0x1e ;  /* 0x000000040c0f7c11 */ /* 0x000fe2000f8ff0ff */
[C---:B------:R-:W-:Y:S01]  /*02c0*/  IMAD R0, R26.reuse, 0x4, R13 ;  /* 0x000000041a007824 */ /* 0x040fe200078e020d */
[----:B------:R1:W3:Y:S01]  /*02d0*/  @!P0 LDG.E.EL.128 R8, desc[UR6][R18.64] ;  /* 0x0000000612088981 */ /* 0x0002e2000c2e1d00 */
[C---:B------:R-:W-:Y:S01]  /*02e0*/  IMAD R29, R26.reuse, 0x4, R29 ;  /* 0x000000041a1d7824 */ /* 0x040fe200078e021d */
[----:B------:R-:W-:Y:S01]  /*02f0*/  CS2R R12, SRZ ;  /* 0x00000000000c7805 */ /* 0x000fe2000001ff00 */
[----:B------:R-:W-:Y:S01]  /*0300*/  IMAD R26, R26, 0x4, R15 ;  /* 0x000000041a1a7824 */ /* 0x000fe200078e020f */
[----:B------:R-:W-:Y:S01]  /*0310*/  CS2R R14, SRZ ;  /* 0x00000000000e7805 */ /* 0x000fe2000001ff00 */
[----:B------:R-:W-:-:S02]  /*0320*/  VIADD R17, R17, 0x300 ;  /* 0x0000030011117836 */ /* 0x000fc40000000000 */
[----:B------:R-:W-:Y:S01]  /*0330*/  IMAD.WIDE R24, R25, 0x4, R22 ;  /* 0x0000000419187825 */ /* 0x000fe200078e0216 */
[----:B-1----:R-:W-:-:S03]  /*0340*/  CS2R R18, SRZ ;  /* 0x0000000000127805 */ /* 0x002fc6000001ff00 */
[----:B------:R-:W-:Y:S01]  /*0350*/  IMAD.WIDE R22, R17, 0x4, R22 ;  /* 0x0000000411167825 */ /* 0x000fe200078e0216 */
[----:B------:R-:W-:Y:S01]  /*0360*/  CS2R R16, SRZ ;  /* 0x0000000000107805 */ /* 0x000fe2000001ff00 */
[----:B------:R1:W4:Y:S05]  /*0370*/  @!P0 LDG.E.EL.128 R12, desc[UR6][R24.64] ;  /* 0x00000006180c8981 */ /* 0x00032a000c2e1d00 */
[----:B------:R5:W4:Y:S01]  /*0380*/  @!P0 LDG.E.EL.128 R16, desc[UR6][R22.64] ;  /* 0x0000000616108981 */ /* 0x000b22000c2e1d00 */
[----:B------:R-:W-:Y:S01]  /*0390*/  SHF.R.S32.HI R28, RZ, 0x17, R20 ;  /* 0x00000017ff1c7819 */ /* 0x000fe20000011414 */
[----:B-1----:R-:W1:Y:S03]  /*03a0*/  LDC.64 R24, c[0x0][0x218] ;  /* 0x00008600ff187b82 */ /* 0x002e660000000a00 */
[----:B-----5:R-:W-:-:S02]  /*03b0*/  SGXT R23, R28, 0x1 ;  /* 0x000000011c17781a */ /* 0x020fc40000000200 */
[----:B------:R-:W-:-:S04]  /*03c0*/  PRMT R28, R3, 0x6540, R20 ;  /* 0x00006540031c7816 */ /* 0x000fc80000000014 */
[----:B------:R-:W-:Y:S02]  /*03d0*/  LEA.HI R23, R23, R28, RZ, 0x6 ;  /* 0x0000001c17177211 */ /* 0x000fe400078f30ff */
[----:B------:R-:W-:Y:S02]  /*03e0*/  ISETP.GE.AND P0, PT, R28, 0x100, PT ;  /* 0x000001001c00780c */ /* 0x000fe40003f06270 */
[----:B------:R-:W-:-:S05]  /*03f0*/  LOP3.LUT R23, R23, 0xffffffc0, RZ, 0xc0, !PT ;  /* 0xffffffc017177812 */ /* 0x000fca00078ec0ff */
[----:B------:R-:W-:-:S04]  /*0400*/  IMAD.IADD R28, R28, 0x1, -R23 ;  /* 0x000000011c1c7824 */ /* 0x000fc800078e0a17 */
[----:B-1----:R-:W-:Y:S01]  /*0410*/  IMAD.WIDE R24, R28, 0x4, R24 ;  /* 0x000000041c187825 */ /* 0x002fe200078e0218 */
[----:B--2---:R-:W-:Y:S04]  /*0420*/  STS [R27], R4 ;  /* 0x000000041b007388 */ /* 0x004fe80000000800 */
[----:B------:R-:W-:Y:S04]  /*0430*/  STS [R0+0x40], R5 ;  /* 0x0000400500007388 */ /* 0x000fe80000000800 */
[----:B------:R1:W-:Y:S04]  /*0440*/  STS [R29+0x80], R6 ;  /* 0x000080061d007388 */ /* 0x0003e80000000800 */
[----:B------:R2:W-:Y:S04]  /*0450*/  STS [R26+0xc0], R7 ;  /* 0x0000c0071a007388 */ /* 0x0005e80000000800 */
[----:B---3--:R3:W-:Y:S04]  /*0460*/  STS [R27+0x10], R8 ;  /* 0x000010081b007388 */ /* 0x0087e80000000800 */
[----:B------:R-:W-:Y:S04]  /*0470*/  STS [R0+0x50], R9 ;  /* 0x0000500900007388 */ /* 0x000fe80000000800 */
[----:B------:R5:W-:Y:S04]  /*0480*/  STS [R29+0x90], R10 ;  /* 0x0000900a1d007388 */ /* 0x000be80000000800 */
[----:B------:R1:W-:Y:S04]  /*0490*/  STS [R26+0xd0], R11 ;  /* 0x0000d00b1a007388 */ /* 0x0003e80000000800 */
[----:B----4-:R-:W-:Y:S04]  /*04a0*/  STS [R27+0x20], R12 ;  /* 0x0000200c1b007388 */ /* 0x010fe80000000800 */
[----:B------:R-:W-:Y:S04]  /*04b0*/  STS [R0+0x60], R13 ;  /* 0x0000600d00007388 */ /* 0x000fe80000000800 */
[----:B------:R-:W-:Y:S04]  /*04c0*/  STS [R29+0xa0], R14 ;  /* 0x0000a00e1d007388 */ /* 0x000fe80000000800 */
[----:B------:R-:W-:Y:S04]  /*04d0*/  STS [R26+0xe0], R15 ;  /* 0x0000e00f1a007388 */ /* 0x000fe80000000800 */
[----:B------:R-:W-:Y:S04]  /*04e0*/  STS [R27+0x30], R16 ;  /* 0x000030101b007388 */ /* 0x000fe80000000800 */
[----:B------:R4:W-:Y:S04]  /*04f0*/  STS [R0+0x70], R17 ;  /* 0x0000701100007388 */ /* 0x0009e80000000800 */
[----:B------:R-:W-:Y:S04]  /*0500*/  STS [R29+0xb0], R18 ;  /* 0x0000b0121d007388 */ /* 0x000fe80000000800 */
[----:B------:R3:W-:Y:S01]  /*0510*/  STS [R26+0xf0], R19 ;  /* 0x0000f0131a007388 */ /* 0x0007e20000000800 */
[----:B-1----:R-:W-:Y:S01]  /*0520*/  IMAD.MOV.U32 R6, RZ, RZ, RZ ;  /* 0x000000ffff067224 */ /* 0x002fe200078e00ff */
[----:B------:R-:W-:Y:S06]  /*0530*/  BAR.SYNC.DEFER_BLOCKING 0x0 ;  /* 0x0000000000007b1d */ /* 0x000fec0000010000 */
[----:B------:R1:W4:Y:S01]  /*0540*/  @!P0 LDG.E.EL R6, desc[UR6][R24.64] ;  /* 0x0000000618068981 */ /* 0x000322000c2e1900 */
[----:B--2---:R-:W-:-:S04]  /*0550*/  LOP3.LUT R7, R2, 0x3fc, RZ, 0xc0, !PT ;  /* 0x000003fc02077812 */ /* 0x004fc800078ec0ff */
[C---:B------:R-:W-:Y:S02]  /*0560*/  LOP3.LUT R5, R7.reuse, 0x400, RZ, 0xfc, !PT ;  /* 0x0000040007057812 */ /* 0x040fe400078efcff */
[C---:B---3--:R-:W-:Y:S02]  /*0570*/  LOP3.LUT R8, R7.reuse, 0x800, RZ, 0xfc, !PT ;  /* 0x0000080007087812 */ /* 0x048fe400078efcff */
[----:B-----5:R-:W-:Y:S02]  /*0580*/  LOP3.LUT R10, R7, 0xc00, RZ, 0xfc, !PT ;  /* 0x00000c00070a7812 */ /* 0x020fe400078efcff */
[----:B0-----:R-:W-:Y:S02]  /*0590*/  SHF.R.U32.HI R11, RZ, 0x2, R3 ;  /* 0x00000002ff0b7819 */ /* 0x001fe40000011603 */
[----:B----4-:R-:W-:Y:S02]  /*05a0*/  SHF.R.U32.HI R0, RZ, 0x2, R5 ;  /* 0x00000002ff007819 */ /* 0x010fe40000011605 */
[----:B------:R-:W-:-:S02]  /*05b0*/  SHF.R.U32.HI R9, RZ, 0x2, R8 ;  /* 0x00000002ff097819 */ /* 0x000fc40000011608 */
[----:B------:R-:W-:Y:S02]  /*05c0*/  SHF.R.U32.HI R10, RZ, 0x2, R10 ;  /* 0x00000002ff0a7819 */ /* 0x000fe4000001160a */
[----:B------:R-:W-:Y:S02]  /*05d0*/  LOP3.LUT R4, R3, 0xff, RZ, 0xc0, !PT ;  /* 0x000000ff03047812 */ /* 0x000fe400078ec0ff */
[----:B------:R-:W-:Y:S02]  /*05e0*/  SGXT.U32 R5, R11, 0x6 ;  /* 0x000000060b05781a */ /* 0x000fe40000000000 */
[----:B------:R-:W-:Y:S02]  /*05f0*/  LOP3.LUT R8, R0, 0x1fc, RZ, 0xc0, !PT ;  /* 0x000001fc00087812 */ /* 0x000fe400078ec0ff */
[----:B------:R-:W-:Y:S02]  /*0600*/  LOP3.LUT R3, R3, 0xfc, RZ, 0xc0, !PT ;  /* 0x000000fc03037812 */ /* 0x000fe400078ec0ff */
[----:B------:R-:W-:-:S02]  /*0610*/  LOP3.LUT R9, R9, 0x2fc, RZ, 0xc0, !PT ;  /* 0x000002fc09097812 */ /* 0x000fc400078ec0ff */
[----:B------:R-:W-:Y:S01]  /*0620*/  LOP3.LUT R11, R10, 0x3fc, RZ, 0xc0, !PT ;  /* 0x000003fc0a0b7812 */ /* 0x000fe200078ec0ff */
[----:B------:R-:W-:Y:S02]  /*0630*/  VIADD R8, R8, UR4 ;  /* 0x0000000408087c36 */ /* 0x000fe40008000000 */
[----:B------:R-:W-:Y:S02]  /*0640*/  VIADD R0, R3, UR4 ;  /* 0x0000000403007c36 */ /* 0x000fe40008000000 */
[----:B------:R-:W-:Y:S02]  /*0650*/  VIADD R10, R9, UR4 ;  /* 0x00000004090a7c36 */ /* 0x000fe40008000000 */
[----:B------:R-:W-:Y:S02]  /*0660*/  VIADD R12, R11, UR4 ;  /* 0x000000040b0c7c36 */ /* 0x000fe40008000000 */
[C---:B------:R-:W-:Y:S02]  /*0670*/  IMAD R8, R7.reuse, 0x4, R8 ;  /* 0x0000000407087824 */ /* 0x040fe400078e0208 */
[----:B------:R-:W-:-:S02]  /*0680*/  IMAD R17, R7, 0x4, R0 ;  /* 0x0000000407117824 */ /* 0x000fc400078e0200 */
[C---:B------:R-:W-:Y:S01]  /*0690*/  IMAD R3, R7.reuse, 0x4, R10 ;  /* 0x0000000407037824 */ /* 0x040fe200078e020a */
[----:B------:R-:W-:Y:S01]  /*06a0*/  LEA R27, R4, UR4, 0x3 ;  /* 0x00000004041b7c11 */ /* 0x000fe2000f8e18ff */
[----:B------:R-:W-:Y:S01]  /*06b0*/  IMAD R19, R7, 0x4, R12 ;  /* 0x0000000407137824 */ /* 0x000fe200078e020c */
[----:B-1----:R-:W-:Y:S04]  /*06c0*/  LDS R24, [R8+0x1000] ;  /* 0x0010000008187984 */ /* 0x002fe80000000800 */
[----:B------:R-:W-:Y:S04]  /*06d0*/  LDS R25, [R8+0x1004] ;  /* 0x0010040008197984 */ /* 0x000fe80000000800 */
[----:B------:R-:W-:Y:S04]  /*06e0*/  LDS R22, [R8+0x1008] ;  /* 0x0010080008167984 */ /* 0x000fe80000000800 */
[----:B------:R-:W-:Y:S04]  /*06f0*/  LDS R23, [R8+0x100c] ;  /* 0x00100c0008177984 */ /* 0x000fe80000000800 */
[----:B------:R-:W-:Y:S04]  /*0700*/  LDS R12, [R3+0x2000] ;  /* 0x00200000030c7984 */ /* 0x000fe80000000800 */
[----:B------:R-:W-:Y:S04]  /*0710*/  LDS R16, [R3+0x2004] ;  /* 0x0020040003107984 */ /* 0x000fe80000000800 */
[----:B------:R-:W-:Y:S04]  /*0720*/  LDS R15, [R3+0x2008] ;  /* 0x00200800030f7984 */ /* 0x000fe80000000800 */
[----:B------:R0:W-:Y:S04]  /*0730*/  LDS R13, [R3+0x200c] ;  /* 0x00200c00030d7984 */ /* 0x0001e80000000800 */
[----:B------:R-:W-:Y:S04]  /*0740*/  LDS R28, [R17+0xc] ;  /* 0x00000c00111c7984 */ /* 0x000fe80000000800 */
[----:B------:R-:W-:Y:S04]  /*0750*/  LDS R7, [R17+0x8] ;  /* 0x0000080011077984 */ /* 0x000fe80000000800 */
[----:B------:R-:W-:Y:S04]  /*0760*/  LDS R10, [R17+0x4] ;  /* 0x00000400110a7984 */ /* 0x000fe80000000800 */
[----:B------:R-:W-:Y:S04]  /*0770*/  LDS R4, [R17] ;  /* 0x0000000011047984 */ /* 0x000fe80000000800 */
[----:B------:R-:W-:Y:S04]  /*0780*/  LDS R0, [R19+0x3000] ;  /* 0x0030000013007984 */ /* 0x000fe80000000800 */
[----:B------:R-:W-:Y:S04]  /*0790*/  LDS R14, [R19+0x3004] ;  /* 0x00300400130e7984 */ /* 0x000fe80000000800 */
[----:B------:R-:W-:Y:S04]  /*07a0*/  LDS R9, [R19+0x3008] ;  /* 0x0030080013097984 */ /* 0x000fe80000000800 */
[----:B------:R-:W-:Y:S01]  /*07b0*/  LDS R8, [R19+0x300c] ;  /* 0x00300c0013087984 */ /* 0x000fe20000000800 */
[----:B------:R-:W-:Y:S01]  /*07c0*/  BAR.SYNC.DEFER_BLOCKING 0x0 ;  /* 0x0000000000007b1d */ /* 0x000fe20000010000 */
[----:B------:R-:W-:-:S02]  /*07d0*/  LEA R11, R5, UR4, 0x3 ;  /* 0x00000004050b7c11 */ /* 0x000fc4000f8e18ff */
[----:B0-----:R-:W-:-:S04]  /*07e0*/  LOP3.LUT R3, R5, 0x40, RZ, 0xfc, !PT ;  /* 0x0000004005037812 */ /* 0x001fc800078efcff */
[----:B------:R-:W-:Y:S02]  /*07f0*/  LEA R26, R3, UR4, 0x3 ;  /* 0x00000004031a7c11 */ /* 0x000fe4000f8e18ff */
[----:B------:R-:W-:-:S04]  /*0800*/  LOP3.LUT R18, R5, 0x80, RZ, 0xfc, !PT ;  /* 0x0000008005127812 */ /* 0x000fc800078efcff */
[----:B------:R-:W-:Y:S02]  /*0810*/  LEA R18, R18, UR4, 0x3 ;  /* 0x0000000412127c11 */ /* 0x000fe4000f8e18ff */
[----:B------:R-:W-:Y:S02]  /*0820*/  LOP3.LUT R21, R21, 0xc, R2, 0xf8, !PT ;  /* 0x0000000c15157812 */ /* 0x000fe400078ef802 */
[----:B------:R-:W0:Y:S01]  /*0830*/  LDC.64 R2, c[0x0][0x220] ;  /* 0x00008800ff027b82 */ /* 0x000e220000000a00 */
[----:B------:R-:W-:Y:S07]  /*0840*/  STS [R27], R6 ;  /* 0x000000061b007388 */ /* 0x000fee0000000800 */
[----:B------:R-:W-:Y:S06]  /*0850*/  BAR.SYNC.DEFER_BLOCKING 0x0 ;  /* 0x0000000000007b1d */ /* 0x000fec0000010000 */
[----:B------:R-:W1:Y:S04]  /*0860*/  LDS R11, [R11] ;  /* 0x000000000b0b7984 */ /* 0x000e680000000800 */
[----:B------:R-:W2:Y:S04]  /*0870*/  LDS R26, [R26] ;  /* 0x000000001a1a7984 */ /* 0x000ea80000000800 */
[----:B------:R-:W3:Y:S01]  /*0880*/  LDS R18, [R18] ;  /* 0x0000000012127984 */ /* 0x000ee20000000800 */
[CC--:B-1----:R-:W-:Y:S01]  /*0890*/  FSETP.GEU.AND P1, PT, R7.reuse, -R11.reuse, PT ;  /* 0x8000000b0700720b */ /* 0x0c2fe20003f2e000 */
[--C-:B------:R-:W-:Y:S01]  /*08a0*/  FADD R6, R7, R11.reuse ;  /* 0x0000000b07067221 */ /* 0x100fe20000000000 */
[CC--:B------:R-:W-:Y:S01]  /*08b0*/  FSETP.GEU.AND P0, PT, R28.reuse, -R11.reuse, PT ;  /* 0x8000000b1c00720b */ /* 0x0c0fe20003f0e000 */
[--C-:B------:R-:W-:Y:S01]  /*08c0*/  FADD R7, R28, R11.reuse ;  /* 0x0000000b1c077221 */ /* 0x100fe20000000000 */
[----:B------:R-:W-:Y:S01]  /*08d0*/  IMAD.SHL.U32 R28, R20, 0x100, RZ ;  /* 0x00000100141c7824 */ /* 0x000fe200078e00ff */
[CC--:B------:R-:W-:Y:S01]  /*08e0*/  FSETP.GEU.AND P2, PT, R10.reuse, -R11.reuse, PT ;  /* 0x8000000b0a00720b */ /* 0x0c0fe20003f4e000 */
[--C-:B------:R-:W-:Y:S01]  /*08f0*/  FADD R10, R10, R11.reuse ;  /* 0x0000000b0a0a7221 */ /* 0x100fe20000000000 */
[C---:B------:R-:W-:Y:S01]  /*0900*/  FSETP.GEU.AND P3, PT, R4.reuse, -R11, PT ;  /* 0x8000000b0400720b */ /* 0x040fe20003f6e000 */
[----:B------:R-:W-:Y:S01]  /*0910*/  FADD R4, R4, R11 ;  /* 0x0000000b04047221 */ /* 0x000fe20000000000 */
[----:B------:R-:W-:-:S02]  /*0920*/  PRMT R11, R5, 0x6540, R20 ;  /* 0x00006540050b7816 */ /* 0x000fc40000000014 */
[----:B------:R-:W-:Y:S02]  /*0930*/  LOP3.LUT R19, R28, 0x40, R5, 0xfe, !PT ;  /* 0x000000401c137812 */ /* 0x000fe400078efe05 */
[----:B------:R-:W-:Y:S02]  /*0940*/  LOP3.LUT R20, R28, 0x80, R5, 0xfe, !PT ;  /* 0x000000801c147812 */ /* 0x000fe400078efe05 */
[----:B------:R-:W-:Y:S02]  /*0950*/  LOP3.LUT R28, R28, 0xc0, R5, 0xfe, !PT ;  /* 0x000000c01c1c7812 */ /* 0x000fe400078efe05 */
[----:B------:R-:W-:-:S04]  /*0960*/  LOP3.LUT R5, R5, 0xc0, RZ, 0xfc, !PT ;  /* 0x000000c005057812 */ /* 0x000fc800078efcff */
[----:B------:R-:W-:-:S06]  /*0970*/  LEA R17, R5, UR4, 0x3 ;  /* 0x0000000405117c11 */ /* 0x000fcc000f8e18ff */
[----:B------:R-:W1:Y:S01]  /*0980*/  LDS R17, [R17] ;  /* 0x0000000011117984 */ /* 0x000e620000000800 */
[C---:B------:R-:W-:Y:S01]  /*0990*/  ISETP.GE.AND P4, PT, R11.reuse, 0x100, PT ;  /* 0x000001000b00780c */ /* 0x040fe20003f86270 */
[----:B------:R-:W-:Y:S01]  /*09a0*/  IMAD R11, R11, 0x40000, R21 ;  /* 0x000400000b0b7824 */ /* 0x000fe200078e0215 */
[----:B------:R-:W-:Y:S02]  /*09b0*/  SEL R5, R10, RZ, P2 ;  /* 0x000000ff0a057207 */ /* 0x000fe40001000000 */
[----:B------:R-:W-:Y:S01]  /*09c0*/  SEL R6, R6, RZ, P1 ;  /* 0x000000ff06067207 */ /* 0x000fe20000800000 */
[----:B0-----:R-:W-:Y:S01]  /*09d0*/  IMAD.WIDE R10, R11, 0x4, R2 ;  /* 0x000000040b0a7825 */ /* 0x001fe200078e0202 */
[----:B------:R-:W-:Y:S02]  /*09e0*/  SEL R7, R7, RZ, P0 ;  /* 0x000000ff07077207 */ /* 0x000fe40000000000 */
[----:B------:R-:W-:Y:S02]  /*09f0*/  SEL R4, R4, RZ, P3 ;  /* 0x000000ff04047207 */ /* 0x000fe40001800000 */
[----:B------:R-:W-:-:S02]  /*0a00*/  ISETP.GE.AND P6, PT, R19, 0x100, PT ;  /* 0x000001001300780c */ /* 0x000fc40003fc6270 */
[CC--:B--2---:R-:W-:Y:S01]  /*0a10*/  FSETP.GEU.AND P2, PT, R25.reuse, -R26.reuse, PT ;  /* 0x8000001a1900720b */ /* 0x0c4fe20003f4e000 */
[----:B------:R0:W-:Y:S01]  /*0a20*/  @!P4 STG.E.128 desc[UR6][R10.64], R4 ;  /* 0x000000040a00c986 */ /* 0x0001e2000c101d06 */
[CC--:B------:R-:W-:Y:S01]  /*0a30*/  FSETP.GEU.AND P4, PT, R22.reuse, -R26.reuse, PT ;  /* 0x8000001a1600720b */ /* 0x0c0fe20003f8e000 */
[--C-:B------:R-:W-:Y:S01]  /*0a40*/  FADD R25, R25, R26.reuse ;  /* 0x0000001a19197221 */ /* 0x100fe20000000000 */
[----:B------:R-:W-:Y:S01]  /*0a50*/  FADD R22, R22, R26 ;  /* 0x0000001a16167221 */ /* 0x000fe20000000000 */
[----:B------:R-:W-:Y:S01]  /*0a60*/  IMAD R27, R19, 0x40000, R21 ;  /* 0x00040000131b7824 */ /* 0x000fe200078e0215 */
[-C--:B------:R-:W-:Y:S02]  /*0a70*/  FSETP.GEU.AND P5, PT, R23, -R26.reuse, PT ;  /* 0x8000001a1700720b */ /* 0x080fe40003fae000 */
[----:B------:R-:W-:Y:S02]  /*0a80*/  FSETP.GEU.AND P3, PT, R24, -R26, PT ;  /* 0x8000001a1800720b */ /* 0x000fe40003f6e000 */
[----:B------:R-:W-:-:S02]  /*0a90*/  ISETP.GE.AND P1, PT, R20, 0x100, PT ;  /* 0x000001001400780c */ /* 0x000fc40003f26270 */
[----:B------:R-:W-:Y:S01]  /*0aa0*/  ISETP.GE.AND P0, PT, R28, 0x100, PT ;  /* 0x000001001c00780c */ /* 0x000fe20003f06270 */
[--C-:B0-----:R-:W-:Y:S01]  /*0ab0*/  FADD R7, R23, R26.reuse ;  /* 0x0000001a17077221 */ /* 0x101fe20000000000 */
[----:B------:R-:W-:Y:S01]  /*0ac0*/  FADD R4, R24, R26 ;  /* 0x0000001a18047221 */ /* 0x000fe20000000000 */
[----:B------:R-:W-:Y:S01]  /*0ad0*/  IMAD.WIDE R10, R27, 0x4, R2 ;  /* 0x000000041b0a7825 */ /* 0x000fe200078e0202 */
[----:B------:R-:W-:Y:S02]  /*0ae0*/  SEL R5, R25, RZ, P2 ;  /* 0x000000ff19057207 */ /* 0x000fe40001000000 */
[----:B------:R-:W-:Y:S02]  /*0af0*/  SEL R6, R22, RZ, P4 ;  /* 0x000000ff16067207 */ /* 0x000fe40002000000 */
[----:B------:R-:W-:Y:S02]  /*0b00*/  SEL R4, R4, RZ, P3 ;  /* 0x000000ff04047207 */ /* 0x000fe40001800000 */
[----:B------:R-:W-:-:S02]  /*0b10*/  SEL R7, R7, RZ, P5 ;  /* 0x000000ff07077207 */ /* 0x000fc40002800000 */
[CC--:B---3--:R-:W-:Y:S01]  /*0b20*/  FSETP.GEU.AND P3, PT, R15.reuse, -R18.reuse, PT ;  /* 0x800000120f00720b */ /* 0x0c8fe20003f6e000 */
[--C-:B------:R-:W-:Y:S01]  /*0b30*/  FADD R15, R15, R18.reuse ;  /* 0x000000120f0f7221 */ /* 0x100fe20000000000 */
[-C--:B------:R-:W-:Y:S01]  /*0b40*/  FSETP.GEU.AND P2, PT, R16, -R18.reuse, PT ;  /* 0x800000121000720b */ /* 0x080fe20003f4e000 */
[--C-:B------:R-:W-:Y:S01]  /*0b50*/  IMAD R19, R28, 0x40000, R21.reuse ;  /* 0x000400001c137824 */ /* 0x100fe200078e0215 */
[-C--:B------:R-:W-:Y:S01]  /*0b60*/  FSETP.GEU.AND P5, PT, R12, -R18.reuse, PT ;  /* 0x800000120c00720b */ /* 0x080fe20003fae000 */
[--C-:B------:R-:W-:Y:S01]  /*0b70*/  FADD R16, R16, R18.reuse ;  /* 0x0000001210107221 */ /* 0x100fe20000000000 */
[C-C-:B------:R-:W-:Y:S01]  /*0b80*/  FADD R22, R13.reuse, R18.reuse ;  /* 0x000000120d167221 */ /* 0x140fe20000000000 */
[----:B------:R-:W-:Y:S01]  /*0b90*/  FADD R12, R12, R18 ;  /* 0x000000120c0c7221 */ /* 0x000fe20000000000 */
[----:B------:R-:W-:Y:S01]  /*0ba0*/  IMAD R21, R20, 0x40000, R21 ;  /* 0x0004000014157824 */ /* 0x000fe200078e0215 */
[----:B------:R-:W-:Y:S01]  /*0bb0*/  FSETP.GEU.AND P4, PT, R13, -R18, PT ;  /* 0x800000120d00720b */ /* 0x000fe20003f8e000 */
[----:B------:R0:W-:Y:S01]  /*0bc0*/  @!P6 STG.E.128 desc[UR6][R10.64], R4 ;  /* 0x000000040a00e986 */ /* 0x0001e2000c101d06 */
[C---:B-1----:R-:W-:Y:S01]  /*0bd0*/  FSETP.GEU.AND P6, PT, R14.reuse, -R17, PT ;  /* 0x800000110e00720b */ /* 0x042fe20003fce000 */
[----:B------:R-:W-:Y:S01]  /*0be0*/  FADD R18, R14, R17 ;  /* 0x000000110e127221 */ /* 0x000fe20000000000 */
[----:B------:R-:W-:Y:S01]  /*0bf0*/  SEL R14, R15, RZ, P3 ;  /* 0x000000ff0f0e7207 */ /* 0x000fe20001800000 */
[----:B------:R-:W-:Y:S01]  /*0c00*/  IMAD.WIDE R20, R21, 0x4, R2 ;  /* 0x0000000415147825 */ /* 0x000fe200078e0202 */
[----:B------:R-:W-:-:S02]  /*0c10*/  SEL R12, R12, RZ, P5 ;  /* 0x000000ff0c0c7207 */ /* 0x000fc40002800000 */
[----:B------:R-:W-:Y:S02]  /*0c20*/  SEL R13, R16, RZ, P2 ;  /* 0x000000ff100d7207 */ /* 0x000fe40001000000 */
[----:B------:R-:W-:Y:S02]  /*0c30*/  SEL R15, R22, RZ, P4 ;  /* 0x000000ff160f7207 */ /* 0x000fe40002000000 */
[CC--:B------:R-:W-:Y:S01]  /*0c40*/  FSETP.GEU.AND P5, PT, R9.reuse, -R17.reuse, PT ;  /* 0x800000110900720b */ /* 0x0c0fe20003fae000 */
[--C-:B------:R-:W-:Y:S01]  /*0c50*/  FADD R9, R9, R17.reuse ;  /* 0x0000001109097221 */ /* 0x100fe20000000000 */
[CC--:B------:R-:W-:Y:S01]  /*0c60*/  FSETP.GEU.AND P2, PT, R8.reuse, -R17.reuse, PT ;  /* 0x800000110800720b */ /* 0x0c0fe20003f4e000 */
[--C-:B------:R-:W-:Y:S01]  /*0c70*/  FADD R8, R8, R17.reuse ;  /* 0x0000001108087221 */ /* 0x100fe20000000000 */
[C---:B------:R-:W-:Y:S01]  /*0c80*/  FSETP.GEU.AND P3, PT, R0.reuse, -R17, PT ;  /* 0x800000110000720b */ /* 0x040fe20003f6e000 */
[----:B------:R-:W-:Y:S01]  /*0c90*/  FADD R0, R0, R17 ;  /* 0x0000001100007221 */ /* 0x000fe20000000000 */
[----:B------:R1:W-:Y:S01]  /*0ca0*/  @!P1 STG.E.128 desc[UR6][R20.64], R12 ;  /* 0x0000000c14009986 */ /* 0x0003e2000c101d06 */
[----:B------:R-:W-:Y:S01]  /*0cb0*/  IMAD.WIDE R2, R19, 0x4, R2 ;  /* 0x0000000413027825 */ /* 0x000fe200078e0202 */
[----:B0-----:R-:W-:-:S02]  /*0cc0*/  SEL R5, R18, RZ, P6 ;  /* 0x000000ff12057207 */ /* 0x001fc40003000000 */
[----:B------:R-:W-:Y:S02]  /*0cd0*/  SEL R6, R9, RZ, P5 ;  /* 0x000000ff09067207 */ /* 0x000fe40002800000 */
[----:B------:R-:W-:Y:S02]  /*0ce0*/  SEL R7, R8, RZ, P2 ;  /* 0x000000ff08077207 */ /* 0x000fe40001000000 */
[----:B------:R-:W-:Y:S01]  /*0cf0*/  SEL R4, R0, RZ, P3 ;  /* 0x000000ff00047207 */ /* 0x000fe20001800000 */
[----:B------:R-:W-:Y:S06]  /*0d00*/  @P0 EXIT ;  /* 0x000000000000094d */ /* 0x000fec0003800000 */
[----:B------:R-:W-:Y:S01]  /*0d10*/  STG.E.128 desc[UR6][R2.64], R4 ;  /* 0x0000000402007986 */ /* 0x000fe2000c101d06 */
[----:B------:R-:W-:Y:S05]  /*0d20*/  EXIT ;  /* 0x000000000000794d */ /* 0x000fea0003800000 */
.L_x_0:
[----:B------:R-:W-:-:S00]  /*0d30*/  BRA `(.L_x_0) ;  /* 0xfffffffc00fc7947 */ /* 0x000fc0000383ffff */
[----:B------:R-:W-:-:S00]  /*0d40*/  NOP ;  /* 0x0000000000007918 */ /* 0x000fc00000000000 */
        /* <DEDUP_REMOVED lines=11> */
.L_x_1:


//--------------------- .nv.shared.triton_poi_fused_convolution_div_relu_sub_15 --------------------------
	.section	.nv.shared.triton_poi_fused_convolution_div_relu_sub_15,"aw",@nobits
	.sectionflags	@""
	.align	16
	.zero		1024


//--------------------- .nv.constant0.triton_poi_fused_convolution_div_relu_sub_15 --------------------------
	.section	.nv.constant0.triton_poi_fused_convolution_div_relu_sub_15,"a",@progbits
	.sectionflags	@""
	.align	4
.nv.constant0.triton_poi_fused_convolution_div_relu_sub_15:
	.zero		560
